	.headerflags	@"EF_CUDA_TEXMODE_UNIFIED EF_CUDA_64BIT_ADDRESS EF_CUDA_ACCELERATORS EF_CUDA_SM90 EF_CUDA_VIRTUAL_SM(EF_CUDA_SM90)"
	.elftype	@"ET_EXEC"


//--------------------- .nv.info                  --------------------------
	.section	.nv.info,"",@"SHT_CUDA_INFO"
	.align	4


	//----- nvinfo : EIATTR_REGCOUNT
	.align		4
        /*0000*/ 	.byte	0x04, 0x2f
        /*0002*/ 	.short	(.L_1 - .L_0)
	.align		4
.L_0:
        /*0004*/ 	.word	index@(triton_poi_fused__adaptive_avg_pool2d_14)
        /*0008*/ 	.word	0x0000001c


	//----- nvinfo : EIATTR_MIN_STACK_SIZE
	.align		4
.L_1:
        /*000c*/ 	.byte	0x04, 0x12
        /*000e*/ 	.short	(.L_3 - .L_2)
	.align		4
.L_2:
        /*0010*/ 	.word	index@(triton_poi_fused__adaptive_avg_pool2d_14)
        /*0014*/ 	.word	0x00000000


	//----- nvinfo : EIATTR_FRAME_SIZE
	.align		4
.L_3:
        /*0018*/ 	.byte	0x04, 0x11
        /*001a*/ 	.short	(.L_5 - .L_4)
	.align		4
.L_4:
        /*001c*/ 	.word	index@(triton_poi_fused__adaptive_avg_pool2d_14)
        /*0020*/ 	.word	0x00000000


	//----- nvinfo : EIATTR_MIN_STACK_SIZE
	.align		4
.L_5:
        /*0024*/ 	.byte	0x04, 0x12
        /*0026*/ 	.short	(.L_7 - .L_6)
	.align		4
.L_6:
        /*0028*/ 	.word	index@(triton_poi_fused__adaptive_avg_pool2d_14)
        /*002c*/ 	.word	0x00000000
.L_7:


//--------------------- .nv.info.triton_poi_fused__adaptive_avg_pool2d_14 --------------------------
	.section	.nv.info.triton_poi_fused__adaptive_avg_pool2d_14,"",@"SHT_CUDA_INFO"
	.sectionflags	@""
	.align	4


	//----- nvinfo : EIATTR_CUDA_API_VERSION
	.align		4
        /*0000*/ 	.byte	0x04, 0x37
        /*0002*/ 	.short	(.L_9 - .L_8)
.L_8:
        /*0004*/ 	.word	0x0000007c


	//----- nvinfo : EIATTR_KPARAM_INFO
	.align		4
.L_9:
        /*0008*/ 	.byte	0x04, 0x17
        /*000a*/ 	.short	(.L_11 - .L_10)
.L_10:
        /*000c*/ 	.word	0x00000000
        /*0010*/ 	.short	0x0002
        /*0012*/ 	.short	0x0010
        /*0014*/ 	.byte	0x00, 0xf0, 0x11, 0x00


	//----- nvinfo : EIATTR_KPARAM_INFO
	.align		4
.L_11:
        /*0018*/ 	.byte	0x04, 0x17
        /*001a*/ 	.short	(.L_13 - .L_12)
.L_12:
        /*001c*/ 	.word	0x00000000
        /*0020*/ 	.short	0x0001
        /*0022*/ 	.short	0x0008
        /*0024*/ 	.byte	0x00, 0xf4, 0x21, 0x00


	//----- nvinfo : EIATTR_KPARAM_INFO
	.align		4
.L_13:
        /*0028*/ 	.byte	0x04, 0x17
        /*002a*/ 	.short	(.L_15 - .L_14)
.L_14:
        /*002c*/ 	.word	0x00000000
        /*0030*/ 	.short	0x0000
        /*0032*/ 	.short	0x0000
        /*0034*/ 	.byte	0x00, 0xf4, 0x21, 0x00


	//----- nvinfo : EIATTR_SPARSE_MMA_MASK
	.align		4
.L_15:
        /*0038*/ 	.byte	0x03, 0x50
        /*003a*/ 	.short	0x0000


	//----- nvinfo : EIATTR_MAXREG_COUNT
	.align		4
        /*003c*/ 	.byte	0x03, 0x1b
        /*003e*/ 	.short	0x00ff


	//----- nvinfo : EIATTR_EXIT_INSTR_OFFSETS
	.align		4
        /*0040*/ 	.byte	0x04, 0x1c
        /*0042*/ 	.short	(.L_17 - .L_16)


	//   ....[0]....
.L_16:
        /*0044*/ 	.word	0x00000ca0


	//   ....[1]....
        /*0048*/ 	.word	0x00000cc0


	//----- nvinfo : EIATTR_REQNTID
	.align		4
.L_17:
        /*004c*/ 	.byte	0x04, 0x10
        /*004e*/ 	.short	(.L_19 - .L_18)
.L_18:
        /*0050*/ 	.word	0x00000080
        /*0054*/ 	.word	0x00000001
        /*0058*/ 	.word	0x00000001


	//----- nvinfo : EIATTR_CBANK_PARAM_SIZE
	.align		4
.L_19:
        /*005c*/ 	.byte	0x03, 0x19
        /*005e*/ 	.short	0x0014


	//----- nvinfo : EIATTR_PARAM_CBANK
	.align		4
        /*0060*/ 	.byte	0x04, 0x0a
        /*0062*/ 	.short	(.L_21 - .L_20)
	.align		4
.L_20:
        /*0064*/ 	.word	index@(.nv.constant0.triton_poi_fused__adaptive_avg_pool2d_14)
        /*0068*/ 	.short	0x0210
        /*006a*/ 	.short	0x0014


	//----- nvinfo : EIATTR_SW_WAR
	.align		4
.L_21:
        /*006c*/ 	.byte	0x04, 0x36
        /*006e*/ 	.short	(.L_23 - .L_22)
.L_22:
        /*0070*/ 	.word	0x00000008
.L_23:


//--------------------- .nv.callgraph             --------------------------
	.section	.nv.callgraph,"",@"SHT_CUDA_CALLGRAPH"
	.align	4
	.sectionentsize	8
	.align		4
        /*0000*/ 	.word	0x00000000
	.align		4
        /*0004*/ 	.word	0xffffffff
	.align		4
        /*0008*/ 	.word	0x00000000
	.align		4
        /*000c*/ 	.word	0xfffffffe
	.align		4
        /*0010*/ 	.word	0x00000000
	.align		4
        /*0014*/ 	.word	0xfffffffd
	.align		4
        /*0018*/ 	.word	0x00000000
	.align		4
        /*001c*/ 	.word	0xfffffffc


//--------------------- .text.triton_poi_fused__adaptive_avg_pool2d_14 --------------------------
	.section	.text.triton_poi_fused__adaptive_avg_pool2d_14,"ax",@progbits
	.align	128
        .global         triton_poi_fused__adaptive_avg_pool2d_14
        .type           triton_poi_fused__adaptive_avg_pool2d_14,@function
        .size           triton_poi_fused__adaptive_avg_pool2d_14,(.L_x_1 - triton_poi_fused__adaptive_avg_pool2d_14)
        .other          triton_poi_fused__adaptive_avg_pool2d_14,@"STO_CUDA_ENTRY STV_DEFAULT"
triton_poi_fused__adaptive_avg_pool2d_14:
.text.triton_poi_fused__adaptive_avg_pool2d_14:
[----:B------:R-:W0:Y:S01]  /*0000*/  LDC R1, c[0x0][0x28] ;  /* 0x00000a00ff017b82 */ /* 0x000e220000000800 */
[----:B------:R-:W1:Y:S01]  /*0010*/  S2R R0, SR_TID.X ;  /* 0x0000000000007919 */ /* 0x000e620000002100 */
[----:B------:R-:W-:Y:S01]  /*0020*/  ULDC.64 UR6, c[0x0][0x210] ;  /* 0x0000840000067ab9 */ /* 0x000fe20000000a00 */
[----:B------:R-:W-:Y:S01]  /*0030*/  ULDC.64 UR4, c[0x0][0x208] ;  /* 0x0000820000047ab9 */ /* 0x000fe20000000a00 */
[----:B------:R-:W2:Y:S01]  /*0040*/  S2R R3, SR_CTAID.X ;  /* 0x0000000000037919 */ /* 0x000ea20000002500 */
[----:B-1----:R-:W-:-:S05]  /*0050*/  IMAD.SHL.U32 R0, R0, 0x2, RZ ;  /* 0x0000000200007824 */ /* 0x002fca00078e00ff */
[----:B------:R-:W-:-:S05]  /*0060*/  LOP3.LUT R0, R0, 0xfe, RZ, 0xc0, !PT ;  /* 0x000000fe00007812 */ /* 0x000fca00078ec0ff */
[----:B--2---:R-:W-:-:S04]  /*0070*/  IMAD R0, R3, 0x100, R0 ;  /* 0x0000010003007824 */ /* 0x004fc800078e0200 */
[----:B------:R-:W-:-:S05]  /*0080*/  IMAD.HI R2, R0, 0x2aaaaaab, RZ ;  /* 0x2aaaaaab00027827 */ /* 0x000fca00078e02ff */
[----:B------:R-:W-:-:S05]  /*0090*/  LEA.HI R3, R2, R2, RZ, 0x1 ;  /* 0x0000000202037211 */ /* 0x000fca00078f08ff */
[----:B------:R-:W-:-:S04]  /*00a0*/  IMAD.HI R2, R3, 0x2aaaaaab, RZ ;  /* 0x2aaaaaab03027827 */ /* 0x000fc800078e02ff */
[----:B------:R-:W-:Y:S01]  /*00b0*/  IMAD R4, R3, -0x6, R0 ;  /* 0xfffffffa03047824 */ /* 0x000fe200078e0200 */
[----:B------:R-:W-:-:S03]  /*00c0*/  LEA.HI R2, R2, R2, RZ, 0x1 ;  /* 0x0000000202027211 */ /* 0x000fc600078f08ff */
[----:B------:R-:W-:Y:S02]  /*00d0*/  IMAD.SHL.U32 R6, R4, 0x4, RZ ;  /* 0x0000000404067824 */ /* 0x000fe400078e00ff */
[----:B------:R-:W-:Y:S02]  /*00e0*/  IMAD R2, R2, -0x6, R3 ;  /* 0xfffffffa02027824 */ /* 0x000fe400078e0203 */
[----:B------:R-:W-:Y:S02]  /*00f0*/  IMAD.SHL.U32 R4, R4, 0x2, RZ ;  /* 0x0000000204047824 */ /* 0x000fe400078e00ff */
[C---:B------:R-:W-:Y:S02]  /*0100*/  IMAD.SHL.U32 R3, R2.reuse, 0x4, RZ ;  /* 0x0000000402037824 */ /* 0x040fe400078e00ff */
[----:B------:R-:W-:Y:S01]  /*0110*/  IMAD.SHL.U32 R2, R2, 0x2, RZ ;  /* 0x0000000202027824 */ /* 0x000fe200078e00ff */
[----:B------:R-:W-:Y:S02]  /*0120*/  PRMT R5, R4, 0x8880, RZ ;  /* 0x0000888004057816 */ /* 0x000fe400000000ff */
[----:B------:R-:W-:-:S02]  /*0130*/  PRMT R3, R6, 0x5410, R3 ;  /* 0x0000541006037816 */ /* 0x000fc40000000003 */
[----:B------:R-:W-:-:S03]  /*0140*/  PRMT R4, R2, 0x8880, RZ ;  /* 0x0000888002047816 */ /* 0x000fc600000000ff */
[----:B------:R-:W-:-:S05]  /*0150*/  VIADD.16x2 R6, R3, 0x90009 ;  /* 0x0009000903067836 */ /* 0x000fca0000000200 */
[C---:B------:R-:W-:Y:S02]  /*0160*/  PRMT R3, R6.reuse, 0x7632, R3 ;  /* 0x0000763206037816 */ /* 0x040fe40000000003 */
[----:B------:R-:W-:Y:S02]  /*0170*/  PRMT R2, R6, 0x7610, R2 ;  /* 0x0000761006027816 */ /* 0x000fe40000000002 */
[----:B------:R-:W-:Y:S01]  /*0180*/  PRMT R6, R3, 0x8880, RZ ;  /* 0x0000888003067816 */ /* 0x000fe200000000ff */
[----:B------:R-:W-:Y:S01]  /*0190*/  IMAD R3, R5, 0x5556, RZ ;  /* 0x0000555605037824 */ /* 0x000fe200078e02ff */
[----:B------:R-:W-:Y:S01]  /*01a0*/  PRMT R7, R2, 0x8880, RZ ;  /* 0x0000888002077816 */ /* 0x000fe200000000ff */
[----:B------:R-:W-:Y:S02]  /*01b0*/  IMAD R2, R4, 0x5556, RZ ;  /* 0x0000555604027824 */ /* 0x000fe400078e02ff */
[----:B------:R-:W-:Y:S01]  /*01c0*/  IMAD.MOV.U32 R4, RZ, RZ, R6 ;  /* 0x000000ffff047224 */ /* 0x000fe200078e0006 */
[----:B------:R-:W-:Y:S01]  /*01d0*/  SHF.R.S32.HI R3, RZ, 0x10, R3 ;  /* 0x00000010ff037819 */ /* 0x000fe20000011403 */
[----:B------:R-:W-:Y:S01]  /*01e0*/  IMAD.MOV.U32 R5, RZ, RZ, R7 ;  /* 0x000000ffff057224 */ /* 0x000fe200078e0007 */
[----:B------:R-:W-:Y:S01]  /*01f0*/  SHF.R.S32.HI R2, RZ, 0x10, R2 ;  /* 0x00000010ff027819 */ /* 0x000fe20000011402 */
[----:B------:R-:W-:-:S02]  /*0200*/  IMAD R6, R4, 0x2aab, RZ ;  /* 0x00002aab04067824 */ /* 0x000fc400078e02ff */
[----:B------:R-:W-:Y:S01]  /*0210*/  IMAD R7, R5, 0x2aab, RZ ;  /* 0x00002aab05077824 */ /* 0x000fe200078e02ff */
[----:B------:R-:W-:Y:S02]  /*0220*/  LOP3.LUT R5, R3, 0xffff, RZ, 0xc0, !PT ;  /* 0x0000ffff03057812 */ /* 0x000fe400078ec0ff */
[----:B------:R-:W-:Y:S02]  /*0230*/  LOP3.LUT R4, R2, 0xffff, RZ, 0xc0, !PT ;  /* 0x0000ffff02047812 */ /* 0x000fe400078ec0ff */
[----:B------:R-:W-:Y:S02]  /*0240*/  SHF.R.S32.HI R6, RZ, 0x10, R6 ;  /* 0x00000010ff067819 */ /* 0x000fe40000011406 */
[----:B------:R-:W-:Y:S02]  /*0250*/  SHF.R.S32.HI R7, RZ, 0x10, R7 ;  /* 0x00000010ff077819 */ /* 0x000fe40000011407 */
[----:B------:R-:W-:Y:S02]  /*0260*/  SHF.R.U32.HI R5, RZ, 0xf, R5 ;  /* 0x0000000fff057819 */ /* 0x000fe40000011605 */
[----:B------:R-:W-:-:S02]  /*0270*/  SHF.R.U32.HI R4, RZ, 0xf, R4 ;  /* 0x0000000fff047819 */ /* 0x000fc40000011604 */
[----:B------:R-:W-:Y:S02]  /*0280*/  LOP3.LUT R8, R6, 0xffff, RZ, 0xc0, !PT ;  /* 0x0000ffff06087812 */ /* 0x000fe400078ec0ff */
[----:B------:R-:W-:Y:S02]  /*0290*/  LOP3.LUT R9, R7, 0xffff, RZ, 0xc0, !PT ;  /* 0x0000ffff07097812 */ /* 0x000fe400078ec0ff */
[----:B------:R-:W-:Y:S01]  /*02a0*/  PRMT R3, R3, 0x5410, R2 ;  /* 0x0000541003037816 */ /* 0x000fe20000000002 */
[----:B------:R-:W-:Y:S01]  /*02b0*/  IMAD.HI R2, R0, 0x38e38e39, RZ ;  /* 0x38e38e3900027827 */ /* 0x000fe200078e02ff */
[----:B------:R-:W-:Y:S02]  /*02c0*/  SHF.R.U32.HI R8, RZ, 0xf, R8 ;  /* 0x0000000fff087819 */ /* 0x000fe40000011608 */
[----:B------:R-:W-:Y:S02]  /*02d0*/  SHF.R.U32.HI R9, RZ, 0xf, R9 ;  /* 0x0000000fff097819 */ /* 0x000fe40000011609 */
[----:B------:R-:W-:-:S02]  /*02e0*/  PRMT R4, R5, 0x5410, R4 ;  /* 0x0000541005047816 */ /* 0x000fc40000000004 */
[----:B------:R-:W-:Y:S02]  /*02f0*/  PRMT R6, R7, 0x5410, R6 ;  /* 0x0000541007067816 */ /* 0x000fe40000000006 */
[----:B------:R-:W-:Y:S01]  /*0300*/  PRMT R9, R9, 0x5410, R8 ;  /* 0x0000541009097816 */ /* 0x000fe20000000008 */
[----:B------:R-:W-:Y:S01]  /*0310*/  VIADD.16x2 R4, R3, R4 ;  /* 0x0000000403047236 */ /* 0x000fe20000000200 */
[----:B------:R-:W-:-:S03]  /*0320*/  SHF.R.U32.HI R3, RZ, 0x1f, R2 ;  /* 0x0000001fff037819 */ /* 0x000fc60000011602 */
[----:B------:R-:W-:Y:S01]  /*0330*/  VIADD.16x2 R17, R6, R9 ;  /* 0x0000000906117236 */ /* 0x000fe20000000200 */
[----:B------:R-:W-:Y:S02]  /*0340*/  PRMT R6, R4, 0x7632, R6 ;  /* 0x0000763204067816 */ /* 0x000fe40000000006 */
[----:B------:R-:W-:Y:S02]  /*0350*/  LEA.HI R3, R2, R3, RZ, 0x1d ;  /* 0x0000000302037211 */ /* 0x000fe400078fe8ff */
[----:B------:R-:W-:Y:S02]  /*0360*/  PRMT R2, R4, 0x7610, R2 ;  /* 0x0000761004027816 */ /* 0x000fe40000000002 */
[----:B------:R-:W-:Y:S01]  /*0370*/  PRMT R7, R17, 0x7632, R7 ;  /* 0x0000763211077816 */ /* 0x000fe20000000007 */
[----:B------:R-:W-:Y:S01]  /*0380*/  IMAD.SHL.U32 R8, R3, 0x10, RZ ;  /* 0x0000001003087824 */ /* 0x000fe200078e00ff */
[C---:B------:R-:W-:Y:S01]  /*0390*/  LOP3.LUT R9, R6.reuse, 0xffff, RZ, 0xc0, !PT ;  /* 0x0000ffff06097812 */ /* 0x040fe200078ec0ff */
[----:B------:R-:W1:Y:S01]  /*03a0*/  LDC.64 R4, c[0x0][0x210] ;  /* 0x00008400ff047b82 */ /* 0x000e620000000a00 */
[----:B------:R-:W-:-:S02]  /*03b0*/  PRMT R15, R6, 0x8880, RZ ;  /* 0x00008880060f7816 */ /* 0x000fc400000000ff */
[C---:B------:R-:W-:Y:S02]  /*03c0*/  LOP3.LUT R3, R2.reuse, 0xffff, RZ, 0xc0, !PT ;  /* 0x0000ffff02037812 */ /* 0x040fe400078ec0ff */
[----:B------:R-:W-:Y:S02]  /*03d0*/  PRMT R6, R2, 0x8880, RZ ;  /* 0x0000888002067816 */ /* 0x000fe400000000ff */
[----:B------:R-:W-:Y:S02]  /*03e0*/  PRMT R19, R9, 0x8880, RZ ;  /* 0x0000888009137816 */ /* 0x000fe400000000ff */
[----:B------:R-:W-:Y:S01]  /*03f0*/  LOP3.LUT R2, R7, 0xffff, RZ, 0xc0, !PT ;  /* 0x0000ffff07027812 */ /* 0x000fe200078ec0ff */
[----:B------:R-:W-:Y:S01]  /*0400*/  IMAD.MOV.U32 R9, RZ, RZ, R6 ;  /* 0x000000ffff097224 */ /* 0x000fe200078e0006 */
[----:B------:R-:W-:Y:S02]  /*0410*/  PRMT R13, R3, 0x8880, RZ ;  /* 0x00008880030d7816 */ /* 0x000fe400000000ff */
[----:B------:R-:W-:Y:S01]  /*0420*/  PRMT R3, R2, 0x8880, RZ ;  /* 0x0000888002037816 */ /* 0x000fe200000000ff */
[----:B------:R-:W-:Y:S01]  /*0430*/  VIADD R2, R19, 0x1 ;  /* 0x0000000113027836 */ /* 0x000fe20000000000 */
[----:B------:R-:W-:Y:S01]  /*0440*/  PRMT R14, R7, 0x8880, RZ ;  /* 0x00008880070e7816 */ /* 0x000fe200000000ff */
[----:B------:R-:W-:Y:S01]  /*0450*/  IMAD.SHL.U32 R19, R19, 0x4, RZ ;  /* 0x0000000413137824 */ /* 0x000fe200078e00ff */
[----:B------:R-:W-:-:S02]  /*0460*/  PRMT R6, R17, 0x8880, RZ ;  /* 0x0000888011067816 */ /* 0x000fc400000000ff */
[----:B------:R-:W-:Y:S01]  /*0470*/  ISETP.GE.AND P3, PT, R15, R14, PT ;  /* 0x0000000e0f00720c */ /* 0x000fe20003f66270 */
[----:B------:R-:W-:Y:S01]  /*0480*/  IMAD.IADD R16, R8, 0x1, R19 ;  /* 0x0000000108107824 */ /* 0x000fe200078e0213 */
[----:B------:R-:W-:Y:S02]  /*0490*/  ISETP.GE.AND P4, PT, R2, R3, PT ;  /* 0x000000030200720c */ /* 0x000fe40003f86270 */
[-C--:B------:R-:W-:Y:S01]  /*04a0*/  ISETP.LT.AND P1, PT, R9, R6.reuse, !P3 ;  /* 0x000000060900720c */ /* 0x080fe20005f21270 */
[----:B------:R-:W-:Y:S01]  /*04b0*/  IMAD.IADD R7, R13, 0x1, R16 ;  /* 0x000000010d077824 */ /* 0x000fe200078e0210 */
[----:B------:R-:W-:Y:S02]  /*04c0*/  ISETP.LT.AND P0, PT, R9, R6, !P4 ;  /* 0x000000060900720c */ /* 0x000fe40006701270 */
[----:B------:R-:W-:Y:S01]  /*04d0*/  SHF.R.S32.HI R9, RZ, 0x1f, R13 ;  /* 0x0000001fff097819 */ /* 0x000fe2000001140d */
[----:B-1----:R-:W-:Y:S01]  /*04e0*/  IMAD.WIDE R6, R7, 0x4, R4 ;  /* 0x0000000407067825 */ /* 0x002fe200078e0204 */
[----:B------:R-:W-:-:S02]  /*04f0*/  SHF.R.S32.HI R12, RZ, 0x1f, R16 ;  /* 0x0000001fff0c7819 */ /* 0x000fc40000011410 */
[----:B------:R-:W-:Y:S02]  /*0500*/  IADD3 R3, P6, R13, R16, RZ ;  /* 0x000000100d037210 */ /* 0x000fe40007fde0ff */
[C---:B------:R-:W-:Y:S02]  /*0510*/  ISETP.LT.AND P5, PT, R0.reuse, 0x240, P0 ;  /* 0x000002400000780c */ /* 0x040fe400007a1270 */
[----:B------:R-:W-:Y:S01]  /*0520*/  ISETP.LT.AND P2, PT, R0, 0x240, P1 ;  /* 0x000002400000780c */ /* 0x000fe20000f41270 */
[----:B------:R-:W-:Y:S01]  /*0530*/  IMAD.X R10, R9, 0x1, R12, P6 ;  /* 0x00000001090a7824 */ /* 0x000fe200030e060c */
[----:B------:R-:W-:-:S04]  /*0540*/  LEA R2, P6, R3, UR6, 0x2 ;  /* 0x0000000603027c11 */ /* 0x000fc8000f8c10ff */
[----:B------:R-:W-:Y:S02]  /*0550*/  LEA.HI.X R3, R3, UR7, R10, 0x2, P6 ;  /* 0x0000000703037c11 */ /* 0x000fe4000b0f140a */
[----:B------:R-:W-:-:S06]  /*0560*/  CS2R R10, SRZ ;  /* 0x00000000000a7805 */ /* 0x000fcc000001ff00 */
[----:B------:R-:W2:Y:S04]  /*0570*/  @P5 LDG.E.EL R10, desc[UR4][R2.64+0x10] ;  /* 0x00001004020a5981 */ /* 0x000ea8000c2e1900 */
[----:B------:R1:W3:Y:S01]  /*0580*/  @P2 LDG.E.EL R11, desc[UR4][R6.64] ;  /* 0x00000004060b2981 */ /* 0x0002e2000c2e1900 */
[----:B------:R-:W-:-:S04]  /*0590*/  VIADD R18, R0, 0x1 ;  /* 0x0000000100127836 */ /* 0x000fc80000000000 */
[----:B------:R-:W-:-:S05]  /*05a0*/  IMAD.HI R20, R18, 0x2aaaaaab, RZ ;  /* 0x2aaaaaab12147827 */ /* 0x000fca00078e02ff */
[----:B------:R-:W-:-:S05]  /*05b0*/  LEA.HI R21, R20, R20, RZ, 0x1 ;  /* 0x0000001414157211 */ /* 0x000fca00078f08ff */
[----:B------:R-:W-:-:S04]  /*05c0*/  IMAD R21, R21, -0x6, R18 ;  /* 0xfffffffa15157824 */ /* 0x000fc800078e0212 */
[C---:B------:R-:W-:Y:S01]  /*05d0*/  IMAD.SHL.U32 R18, R21.reuse, 0x2, RZ ;  /* 0x0000000215127824 */ /* 0x040fe200078e00ff */
[----:B------:R-:W-:-:S04]  /*05e0*/  LEA R21, R21, 0x9, 0x2 ;  /* 0x0000000915157811 */ /* 0x000fc800078e10ff */
[----:B------:R-:W-:Y:S02]  /*05f0*/  PRMT R18, R18, 0x8880, RZ ;  /* 0x0000888012127816 */ /* 0x000fe400000000ff */
[----:B-1----:R-:W-:-:S03]  /*0600*/  PRMT R7, R21, 0x8880, RZ ;  /* 0x0000888015077816 */ /* 0x002fc600000000ff */
[----:B------:R-:W-:Y:S02]  /*0610*/  IMAD R6, R18, 0x5556, RZ ;  /* 0x0000555612067824 */ /* 0x000fe400078e02ff */
[----:B------:R-:W-:-:S03]  /*0620*/  IMAD R7, R7, 0x2aab, RZ ;  /* 0x00002aab07077824 */ /* 0x000fc600078e02ff */
[----:B------:R-:W-:Y:S02]  /*0630*/  SHF.R.S32.HI R6, RZ, 0x10, R6 ;  /* 0x00000010ff067819 */ /* 0x000fe40000011406 */
[----:B------:R-:W-:Y:S02]  /*0640*/  SHF.R.S32.HI R7, RZ, 0x10, R7 ;  /* 0x00000010ff077819 */ /* 0x000fe40000011407 */
[----:B------:R-:W-:Y:S02]  /*0650*/  LOP3.LUT R18, R6, 0xffff, RZ, 0xc0, !PT ;  /* 0x0000ffff06127812 */ /* 0x000fe400078ec0ff */
[----:B------:R-:W-:Y:S02]  /*0660*/  LOP3.LUT R21, R7, 0xffff, RZ, 0xc0, !PT ;  /* 0x0000ffff07157812 */ /* 0x000fe400078ec0ff */
[----:B------:R-:W-:Y:S02]  /*0670*/  SHF.R.U32.HI R18, RZ, 0xf, R18 ;  /* 0x0000000fff127819 */ /* 0x000fe40000011612 */
[----:B------:R-:W-:-:S02]  /*0680*/  SHF.R.U32.HI R21, RZ, 0xf, R21 ;  /* 0x0000000fff157819 */ /* 0x000fc40000011615 */
[----:B------:R-:W-:Y:S02]  /*0690*/  PRMT R6, R6, 0x5410, R7 ;  /* 0x0000541006067816 */ /* 0x000fe40000000007 */
[----:B------:R-:W-:Y:S02]  /*06a0*/  PRMT R21, R18, 0x5410, R21 ;  /* 0x0000541012157816 */ /* 0x000fe40000000015 */
[----:B------:R-:W-:Y:S02]  /*06b0*/  SHF.R.S32.HI R7, RZ, 0x1f, R19 ;  /* 0x0000001fff077819 */ /* 0x000fe40000011413 */
[----:B------:R-:W-:Y:S01]  /*06c0*/  IADD3 R20, P6, R8, R19, RZ ;  /* 0x0000001308147210 */ /* 0x000fe20007fde0ff */
[----:B------:R-:W-:-:S03]  /*06d0*/  VIADD.16x2 R18, R6, R21 ;  /* 0x0000001506127236 */ /* 0x000fc60000000200 */
[----:B------:R-:W-:Y:S02]  /*06e0*/  LEA.HI.X.SX32 R22, R8, R7, 0x1, P6 ;  /* 0x0000000708167211 */ /* 0x000fe400030f0eff */
[----:B------:R-:W-:Y:S02]  /*06f0*/  IADD3 R6, P6, R13, R20, RZ ;  /* 0x000000140d067210 */ /* 0x000fe40007fde0ff */
[----:B------:R-:W-:-:S03]  /*0700*/  LOP3.LUT R19, R18, 0xffff, RZ, 0xc0, !PT ;  /* 0x0000ffff12137812 */ /* 0x000fc600078ec0ff */
[----:B------:R-:W-:Y:S01]  /*0710*/  IMAD.X R9, R9, 0x1, R22, P6 ;  /* 0x0000000109097824 */ /* 0x000fe200030e0616 */
[C---:B------:R-:W-:Y:S02]  /*0720*/  LEA R8, P6, R6.reuse, UR6, 0x2 ;  /* 0x0000000606087c11 */ /* 0x040fe4000f8c10ff */
[----:B------:R-:W-:Y:S02]  /*0730*/  PRMT R21, R19, 0x8880, RZ ;  /* 0x0000888013157816 */ /* 0x000fe400000000ff */
[----:B------:R-:W-:Y:S02]  /*0740*/  LEA.HI.X R9, R6, UR7, R9, 0x2, P6 ;  /* 0x0000000706097c11 */ /* 0x000fe4000b0f1409 */
[----:B------:R-:W-:Y:S02]  /*0750*/  SHF.R.S32.HI R25, RZ, 0x1f, R21 ;  /* 0x0000001fff197819 */ /* 0x000fe40000011415 */
[----:B------:R-:W-:Y:S02]  /*0760*/  IADD3 R7, P6, R21, R20, RZ ;  /* 0x0000001415077210 */ /* 0x000fe40007fde0ff */
[----:B------:R-:W-:-:S03]  /*0770*/  LOP3.LUT R17, R17, 0xffff, RZ, 0xc0, !PT ;  /* 0x0000ffff11117812 */ /* 0x000fc600078ec0ff */
[----:B------:R-:W-:Y:S01]  /*0780*/  IMAD.X R22, R25, 0x1, R22, P6 ;  /* 0x0000000119167824 */ /* 0x000fe200030e0616 */
[----:B------:R-:W-:Y:S02]  /*0790*/  PRMT R24, R17, 0x8880, RZ ;  /* 0x0000888011187816 */ /* 0x000fe400000000ff */
[----:B------:R-:W-:Y:S01]  /*07a0*/  IADD3 R17, P6, R16, R21, RZ ;  /* 0x0000001510117210 */ /* 0x000fe20007fde0ff */
[----:B------:R-:W-:-:S04]  /*07b0*/  VIADD R23, R13, 0x1 ;  /* 0x000000010d177836 */ /* 0x000fc80000000000 */
[----:B------:R-:W-:Y:S01]  /*07c0*/  IMAD.X R20, R25, 0x1, R12, P6 ;  /* 0x0000000119147824 */ /* 0x000fe200030e060c */
[----:B------:R-:W-:Y:S02]  /*07d0*/  FSEL R12, RZ, 1, !P1 ;  /* 0x3f800000ff0c7808 */ /* 0x000fe40004800000 */
[----:B------:R-:W-:Y:S02]  /*07e0*/  ISETP.GE.AND P1, PT, R23, R24, PT ;  /* 0x000000181700720c */ /* 0x000fe40003f26270 */
[----:B------:R-:W-:Y:S02]  /*07f0*/  LEA R6, P6, R7, UR6, 0x2 ;  /* 0x0000000607067c11 */ /* 0x000fe4000f8c10ff */
[----:B------:R-:W-:Y:S02]  /*0800*/  PRMT R21, R18, 0x7632, R21 ;  /* 0x0000763212157816 */ /* 0x000fe40000000015 */
[----:B------:R-:W-:Y:S02]  /*0810*/  ISETP.LT.AND P1, PT, R15, R14, !P1 ;  /* 0x0000000e0f00720c */ /* 0x000fe40004f21270 */
[----:B------:R-:W-:-:S02]  /*0820*/  PRMT R15, R19, 0x8880, RZ ;  /* 0x00008880130f7816 */ /* 0x000fc400000000ff */
[----:B------:R-:W-:Y:S02]  /*0830*/  LEA.HI.X R7, R7, UR7, R22, 0x2, P6 ;  /* 0x0000000707077c11 */ /* 0x000fe4000b0f1416 */
[----:B------:R-:W-:Y:S01]  /*0840*/  LOP3.LUT R14, R21, 0xffff, RZ, 0xc0, !PT ;  /* 0x0000ffff150e7812 */ /* 0x000fe200078ec0ff */
[----:B------:R-:W-:Y:S01]  /*0850*/  VIADD R19, R15, 0x1 ;  /* 0x000000010f137836 */ /* 0x000fe20000000000 */
[----:B------:R-:W-:Y:S02]  /*0860*/  FSEL R13, RZ, 1, !P0 ;  /* 0x3f800000ff0d7808 */ /* 0x000fe40004000000 */
[----:B------:R-:W-:Y:S01]  /*0870*/  PRMT R22, R21, 0x8880, RZ ;  /* 0x0000888015167816 */ /* 0x000fe200000000ff */
[----:B------:R-:W-:Y:S01]  /*0880*/  IMAD.IADD R21, R15, 0x1, R16 ;  /* 0x000000010f157824 */ /* 0x000fe200078e0210 */
[----:B------:R-:W-:Y:S02]  /*0890*/  ISETP.LT.AND P0, PT, R23, R24, !P4 ;  /* 0x000000181700720c */ /* 0x000fe40006701270 */
[----:B------:R-:W-:-:S02]  /*08a0*/  PRMT R23, R18, 0x8880, RZ ;  /* 0x0000888012177816 */ /* 0x000fc400000000ff */
[----:B------:R-:W-:Y:S02]  /*08b0*/  FSEL R15, RZ, 1, !P1 ;  /* 0x3f800000ff0f7808 */ /* 0x000fe40004800000 */
[----:B------:R-:W-:Y:S02]  /*08c0*/  PRMT R18, R14, 0x8880, RZ ;  /* 0x000088800e127816 */ /* 0x000fe400000000ff */
[C---:B------:R-:W-:Y:S02]  /*08d0*/  ISETP.LT.AND P1, PT, R0.reuse, 0x240, P1 ;  /* 0x000002400000780c */ /* 0x040fe40000f21270 */
[----:B------:R-:W-:Y:S02]  /*08e0*/  ISETP.LT.AND P6, PT, R23, R22, !P4 ;  /* 0x000000161700720c */ /* 0x000fe400067c1270 */
[----:B------:R-:W-:Y:S02]  /*08f0*/  ISETP.LT.AND P4, PT, R19, R18, !P4 ;  /* 0x000000121300720c */ /* 0x000fe40006781270 */
[----:B------:R-:W-:Y:S01]  /*0900*/  FSEL R25, RZ, 1, !P0 ;  /* 0x3f800000ff197808 */ /* 0x000fe20004000000 */
[----:B------:R-:W-:Y:S01]  /*0910*/  IMAD.WIDE R4, R21, 0x4, R4 ;  /* 0x0000000415047825 */ /* 0x000fe200078e0204 */
[----:B------:R-:W-:-:S02]  /*0920*/  ISETP.LT.AND P0, PT, R0, 0x240, P0 ;  /* 0x000002400000780c */ /* 0x000fc40000701270 */
[----:B--2---:R-:W-:Y:S02]  /*0930*/  SEL R14, R10, RZ, P5 ;  /* 0x000000ff0a0e7207 */ /* 0x004fe40002800000 */
[----:B------:R-:W-:Y:S02]  /*0940*/  LEA R10, P5, R17, UR6, 0x2 ;  /* 0x00000006110a7c11 */ /* 0x000fe4000f8a10ff */
[----:B---3--:R-:W-:Y:S02]  /*0950*/  SEL R16, R11, RZ, P2 ;  /* 0x000000ff0b107207 */ /* 0x008fe40001000000 */
[----:B------:R-:W-:Y:S01]  /*0960*/  LEA.HI.X R11, R17, UR7, R20, 0x2, P5 ;  /* 0x00000007110b7c11 */ /* 0x000fe2000a8f1414 */
[----:B------:R-:W-:Y:S01]  /*0970*/  IMAD.MOV.U32 R17, RZ, RZ, RZ ;  /* 0x000000ffff117224 */ /* 0x000fe200078e00ff */
[----:B------:R-:W-:Y:S02]  /*0980*/  ISETP.LT.AND P2, PT, R23, R22, !P3 ;  /* 0x000000161700720c */ /* 0x000fe40005f41270 */
[----:B------:R-:W-:-:S02]  /*0990*/  ISETP.LT.AND P3, PT, R19, R18, !P3 ;  /* 0x000000121300720c */ /* 0x000fc40005f61270 */
[----:B------:R-:W-:Y:S01]  /*09a0*/  FSEL R18, RZ, 1, !P2 ;  /* 0x3f800000ff127808 */ /* 0x000fe20005000000 */
[----:B------:R1:W2:Y:S01]  /*09b0*/  @P1 LDG.E.EL R17, desc[UR4][R8.64+0x4] ;  /* 0x0000040408111981 */ /* 0x0002a2000c2e1900 */
[----:B------:R-:W-:Y:S02]  /*09c0*/  FSEL R19, RZ, 1, !P3 ;  /* 0x3f800000ff137808 */ /* 0x000fe40005800000 */
[C---:B------:R-:W-:Y:S02]  /*09d0*/  ISETP.LT.AND P2, PT, R0.reuse, 0x240, P2 ;  /* 0x000002400000780c */ /* 0x040fe40001741270 */
[C---:B------:R-:W-:Y:S02]  /*09e0*/  ISETP.LT.AND P3, PT, R0.reuse, 0x240, P3 ;  /* 0x000002400000780c */ /* 0x040fe40001f61270 */
[----:B------:R-:W-:Y:S02]  /*09f0*/  ISETP.LT.AND P5, PT, R0, 0x240, P6 ;  /* 0x000002400000780c */ /* 0x000fe400037a1270 */
[----:B------:R-:W-:-:S02]  /*0a00*/  CS2R R20, SRZ ;  /* 0x0000000000147805 */ /* 0x000fc4000001ff00 */
[----:B------:R-:W-:Y:S02]  /*0a10*/  FSEL R23, RZ, 1, !P6 ;  /* 0x3f800000ff177808 */ /* 0x000fe40007000000 */
[----:B------:R-:W-:Y:S01]  /*0a20*/  ISETP.LT.AND P6, PT, R0, 0x240, P4 ;  /* 0x000002400000780c */ /* 0x000fe200027c1270 */
[----:B------:R-:W-:Y:S01]  /*0a30*/  IMAD.MOV.U32 R22, RZ, RZ, RZ ;  /* 0x000000ffff167224 */ /* 0x000fe200078e00ff */
[----:B-1----:R-:W-:Y:S01]  /*0a40*/  CS2R R8, SRZ ;  /* 0x0000000000087805 */ /* 0x002fe2000001ff00 */
[----:B------:R1:W3:Y:S04]  /*0a50*/  @P2 LDG.E.EL R21, desc[UR4][R4.64] ;  /* 0x0000000404152981 */ /* 0x0002e8000c2e1900 */
[----:B------:R-:W4:Y:S04]  /*0a60*/  @P3 LDG.E.EL R20, desc[UR4][R6.64+0x4] ;  /* 0x0000040406143981 */ /* 0x000f28000c2e1900 */
[----:B------:R-:W5:Y:S04]  /*0a70*/  @P5 LDG.E.EL R22, desc[UR4][R10.64+0x10] ;  /* 0x000010040a165981 */ /* 0x000f68000c2e1900 */
[----:B------:R1:W5:Y:S04]  /*0a80*/  @P0 LDG.E.EL R9, desc[UR4][R2.64+0x14] ;  /* 0x0000140402090981 */ /* 0x000368000c2e1900 */
[----:B------:R-:W5:Y:S01]  /*0a90*/  @P6 LDG.E.EL R8, desc[UR4][R10.64+0x14] ;  /* 0x000014040a086981 */ /* 0x000f62000c2e1900 */
[----:B------:R-:W-:Y:S01]  /*0aa0*/  FADD R18, R18, R19 ;  /* 0x0000001312127221 */ /* 0x000fe20000000000 */
[----:B------:R-:W-:Y:S01]  /*0ab0*/  FADD R12, R12, R15 ;  /* 0x0000000f0c0c7221 */ /* 0x000fe20000000000 */
[----:B-1----:R-:W-:-:S02]  /*0ac0*/  FSEL R5, RZ, 1, !P4 ;  /* 0x3f800000ff057808 */ /* 0x002fc40006000000 */
[----:B------:R-:W-:Y:S01]  /*0ad0*/  FADD R18, R18, R23 ;  /* 0x0000001712127221 */ /* 0x000fe20000000000 */
[----:B------:R-:W-:Y:S01]  /*0ae0*/  FADD R12, R12, R13 ;  /* 0x0000000d0c0c7221 */ /* 0x000fe20000000000 */
[----:B0-----:R-:W0:Y:S02]  /*0af0*/  LDC.64 R2, c[0x0][0x218] ;  /* 0x00008600ff027b82 */ /* 0x001e240000000a00 */
[----:B------:R-:W-:Y:S01]  /*0b00*/  FADD R5, R18, R5 ;  /* 0x0000000512057221 */ /* 0x000fe20000000000 */
[----:B------:R-:W-:-:S05]  /*0b10*/  FADD R12, R12, R25 ;  /* 0x000000190c0c7221 */ /* 0x000fca0000000000 */
[----:B------:R-:W-:-:S13]  /*0b20*/  FSETP.GEU.AND P4, PT, R12, 1.175494350822287508e-38, PT ;  /* 0x008000000c00780b */ /* 0x000fda0003f8e000 */
[----:B------:R-:W-:-:S04]  /*0b30*/  @!P4 FMUL R12, R12, 16777216 ;  /* 0x4b8000000c0cc820 */ /* 0x000fc80000400000 */
[----:B------:R-:W1:Y:S01]  /*0b40*/  MUFU.RCP R7, R12 ;  /* 0x0000000c00077308 */ /* 0x000e620000001000 */
[----:B0-----:R-:W-:Y:S01]  /*0b50*/  IMAD.WIDE R2, R0, 0x4, R2 ;  /* 0x0000000400027825 */ /* 0x001fe200078e0202 */
[----:B--2---:R-:W-:Y:S02]  /*0b60*/  SEL R17, R17, RZ, P1 ;  /* 0x000000ff11117207 */ /* 0x004fe40000800000 */
[----:B------:R-:W-:-:S03]  /*0b70*/  FSETP.GEU.AND P1, PT, R5, 1.175494350822287508e-38, PT ;  /* 0x008000000500780b */ /* 0x000fc60003f2e000 */
[----:B------:R-:W-:-:S10]  /*0b80*/  FADD R17, R16, R17 ;  /* 0x0000001110117221 */ /* 0x000fd40000000000 */
[----:B------:R-:W-:Y:S01]  /*0b90*/  @!P1 FMUL R5, R5, 16777216 ;  /* 0x4b80000005059820 */ /* 0x000fe20000400000 */
[----:B---3--:R-:W-:Y:S02]  /*0ba0*/  SEL R21, R21, RZ, P2 ;  /* 0x000000ff15157207 */ /* 0x008fe40001000000 */
[----:B----4-:R-:W-:-:S03]  /*0bb0*/  SEL R20, R20, RZ, P3 ;  /* 0x000000ff14147207 */ /* 0x010fc60001800000 */
[----:B------:R-:W0:Y:S01]  /*0bc0*/  MUFU.RCP R5, R5 ;  /* 0x0000000500057308 */ /* 0x000e220000001000 */
[----:B-----5:R-:W-:Y:S01]  /*0bd0*/  SEL R22, R22, RZ, P5 ;  /* 0x000000ff16167207 */ /* 0x020fe20002800000 */
[----:B------:R-:W-:Y:S01]  /*0be0*/  FADD R21, R21, R20 ;  /* 0x0000001415157221 */ /* 0x000fe20000000000 */
[----:B------:R-:W-:Y:S02]  /*0bf0*/  SEL R9, R9, RZ, P0 ;  /* 0x000000ff09097207 */ /* 0x000fe40000000000 */
[----:B------:R-:W-:Y:S01]  /*0c00*/  ISETP.GE.AND P0, PT, R0, 0x240, PT ;  /* 0x000002400000780c */ /* 0x000fe20003f06270 */
[----:B------:R-:W-:Y:S01]  /*0c10*/  FADD R14, R17, R14 ;  /* 0x0000000e110e7221 */ /* 0x000fe20000000000 */
[----:B------:R-:W-:Y:S01]  /*0c20*/  SEL R8, R8, RZ, P6 ;  /* 0x000000ff08087207 */ /* 0x000fe20003000000 */
[----:B------:R-:W-:Y:S02]  /*0c30*/  FADD R21, R21, R22 ;  /* 0x0000001615157221 */ /* 0x000fe40000000000 */
[----:B------:R-:W-:-:S02]  /*0c40*/  FADD R4, R14, R9 ;  /* 0x000000090e047221 */ /* 0x000fc40000000000 */
[----:B------:R-:W-:Y:S02]  /*0c50*/  FADD R8, R21, R8 ;  /* 0x0000000815087221 */ /* 0x000fe40000000000 */
[----:B------:R-:W-:Y:S02]  /*0c60*/  @!P4 FMUL R4, R4, 16777216 ;  /* 0x4b8000000404c820 */ /* 0x000fe40000400000 */
[----:B------:R-:W-:Y:S02]  /*0c70*/  @!P1 FMUL R8, R8, 16777216 ;  /* 0x4b80000008089820 */ /* 0x000fe40000400000 */
[----:B-1----:R-:W-:Y:S02]  /*0c80*/  FMUL R6, R7, R4 ;  /* 0x0000000407067220 */ /* 0x002fe40000400000 */
[----:B0-----:R-:W-:Y:S01]  /*0c90*/  FMUL R7, R5, R8 ;  /* 0x0000000805077220 */ /* 0x001fe20000400000 */
[----:B------:R-:W-:Y:S06]  /*0ca0*/  @P0 EXIT ;  /* 0x000000000000094d */ /* 0x000fec0003800000 */
[----:B------:R-:W-:Y:S01]  /*0cb0*/  STG.E.64 desc[UR4][R2.64], R6 ;  /* 0x0000000602007986 */ /* 0x000fe2000c101b04 */
[----:B------:R-:W-:Y:S05]  /*0cc0*/  EXIT ;  /* 0x000000000000794d */ /* 0x000fea0003800000 */
.L_x_0:
[----:B------:R-:W-:-:S00]  /*0cd0*/  BRA `(.L_x_0) ;  /* 0xfffffffc00fc7947 */ /* 0x000fc0000383ffff */
[----:B------:R-:W-:-:S00]  /*0ce0*/  NOP ;  /* 0x0000000000007918 */ /* 0x000fc00000000000 */
        /* <DEDUP_REMOVED lines=9> */
.L_x_1:


//--------------------- .nv.constant0.triton_poi_fused__adaptive_avg_pool2d_14 --------------------------
	.section	.nv.constant0.triton_poi_fused__adaptive_avg_pool2d_14,"a",@progbits
	.sectionflags	@""
	.align	4
.nv.constant0.triton_poi_fused__adaptive_avg_pool2d_14:
	.zero		548
